	.headerflags	@"EF_CUDA_TEXMODE_UNIFIED EF_CUDA_64BIT_ADDRESS EF_CUDA_ACCELERATORS EF_CUDA_SM90 EF_CUDA_VIRTUAL_SM(EF_CUDA_SM90)"
	.elftype	@"ET_EXEC"


//--------------------- .nv.info                  --------------------------
	.section	.nv.info,"",@"SHT_CUDA_INFO"
	.align	4


	//----- nvinfo : EIATTR_REGCOUNT
	.align		4
        /*0000*/ 	.byte	0x04, 0x2f
        /*0002*/ 	.short	(.L_3 - .L_2)
	.align		4
.L_2:
        /*0004*/ 	.word	index@(triton_poi_fused__native_batch_norm_legit_no_training_convolution_relu_7)
        /*0008*/ 	.word	0x00000013


	//----- nvinfo : EIATTR_MIN_STACK_SIZE
	.align		4
.L_3:
        /*000c*/ 	.byte	0x04, 0x12
        /*000e*/ 	.short	(.L_5 - .L_4)
	.align		4
.L_4:
        /*0010*/ 	.word	index@(triton_poi_fused__native_batch_norm_legit_no_training_convolution_relu_7)
        /*0014*/ 	.word	0x00000000


	//----- nvinfo : EIATTR_FRAME_SIZE
	.align		4
.L_5:
        /*0018*/ 	.byte	0x04, 0x11
        /*001a*/ 	.short	(.L_7 - .L_6)
	.align		4
.L_6:
        /*001c*/ 	.word	index@(triton_poi_fused__native_batch_norm_legit_no_training_convolution_relu_7)
        /*0020*/ 	.word	0x00000000


	//----- nvinfo : EIATTR_MIN_STACK_SIZE
	.align		4
.L_7:
        /*0024*/ 	.byte	0x04, 0x12
        /*0026*/ 	.short	(.L_9 - .L_8)
	.align		4
.L_8:
        /*0028*/ 	.word	index@(triton_poi_fused__native_batch_norm_legit_no_training_convolution_relu_7)
        /*002c*/ 	.word	0x00000000
.L_9:


//--------------------- .nv.info.triton_poi_fused__native_batch_norm_legit_no_training_convolution_relu_7 --------------------------
	.section	.nv.info.triton_poi_fused__native_batch_norm_legit_no_training_convolution_relu_7,"",@"SHT_CUDA_INFO"
	.sectionflags	@""
	.align	4


	//----- nvinfo : EIATTR_CUDA_API_VERSION
	.align		4
        /*0000*/ 	.byte	0x04, 0x37
        /*0002*/ 	.short	(.L_11 - .L_10)
.L_10:
        /*0004*/ 	.word	0x0000007c


	//----- nvinfo : EIATTR_KPARAM_INFO
	.align		4
.L_11:
        /*0008*/ 	.byte	0x04, 0x17
        /*000a*/ 	.short	(.L_13 - .L_12)
.L_12:
        /*000c*/ 	.word	0x00000000
        /*0010*/ 	.short	0x0007
        /*0012*/ 	.short	0x0038
        /*0014*/ 	.byte	0x00, 0xf0, 0x11, 0x00


	//----- nvinfo : EIATTR_KPARAM_INFO
	.align		4
.L_13:
        /*0018*/ 	.byte	0x04, 0x17
        /*001a*/ 	.short	(.L_15 - .L_14)
.L_14:
        /*001c*/ 	.word	0x00000000
        /*0020*/ 	.short	0x0006
        /*0022*/ 	.short	0x0030
        /*0024*/ 	.byte	0x00, 0xf4, 0x21, 0x00


	//----- nvinfo : EIATTR_KPARAM_INFO
	.align		4
.L_15:
        /*0028*/ 	.byte	0x04, 0x17
        /*002a*/ 	.short	(.L_17 - .L_16)
.L_16:
        /*002c*/ 	.word	0x00000000
        /*0030*/ 	.short	0x0005
        /*0032*/ 	.short	0x0028
        /*0034*/ 	.byte	0x00, 0xf4, 0x21, 0x00


	//----- nvinfo : EIATTR_KPARAM_INFO
	.align		4
.L_17:
        /*0038*/ 	.byte	0x04, 0x17
        /*003a*/ 	.short	(.L_19 - .L_18)
.L_18:
        /*003c*/ 	.word	0x00000000
        /*0040*/ 	.short	0x0004
        /*0042*/ 	.short	0x0020
        /*0044*/ 	.byte	0x00, 0xf4, 0x21, 0x00


	//----- nvinfo : EIATTR_KPARAM_INFO
	.align		4
.L_19:
        /*0048*/ 	.byte	0x04, 0x17
        /*004a*/ 	.short	(.L_21 - .L_20)
.L_20:
        /*004c*/ 	.word	0x00000000
        /*0050*/ 	.short	0x0003
        /*0052*/ 	.short	0x0018
        /*0054*/ 	.byte	0x00, 0xf4, 0x21, 0x00


	//----- nvinfo : EIATTR_KPARAM_INFO
	.align		4
.L_21:
        /*0058*/ 	.byte	0x04, 0x17
        /*005a*/ 	.short	(.L_23 - .L_22)
.L_22:
        /*005c*/ 	.word	0x00000000
        /*0060*/ 	.short	0x0002
        /*0062*/ 	.short	0x0010
        /*0064*/ 	.byte	0x00, 0xf4, 0x21, 0x00


	//----- nvinfo : EIATTR_KPARAM_INFO
	.align		4
.L_23:
        /*0068*/ 	.byte	0x04, 0x17
        /*006a*/ 	.short	(.L_25 - .L_24)
.L_24:
        /*006c*/ 	.word	0x00000000
        /*0070*/ 	.short	0x0001
        /*0072*/ 	.short	0x0008
        /*0074*/ 	.byte	0x00, 0xf4, 0x21, 0x00


	//----- nvinfo : EIATTR_KPARAM_INFO
	.align		4
.L_25:
        /*0078*/ 	.byte	0x04, 0x17
        /*007a*/ 	.short	(.L_27 - .L_26)
.L_26:
        /*007c*/ 	.word	0x00000000
        /*0080*/ 	.short	0x0000
        /*0082*/ 	.short	0x0000
        /*0084*/ 	.byte	0x00, 0xf4, 0x21, 0x00


	//----- nvinfo : EIATTR_SPARSE_MMA_MASK
	.align		4
.L_27:
        /*0088*/ 	.byte	0x03, 0x50
        /*008a*/ 	.short	0x0000


	//----- nvinfo : EIATTR_MAXREG_COUNT
	.align		4
        /*008c*/ 	.byte	0x03, 0x1b
        /*008e*/ 	.short	0x00ff


	//----- nvinfo : EIATTR_EXIT_INSTR_OFFSETS
	.align		4
        /*0090*/ 	.byte	0x04, 0x1c
        /*0092*/ 	.short	(.L_29 - .L_28)


	//   ....[0]....
.L_28:
        /*0094*/ 	.word	0x00000340


	//----- nvinfo : EIATTR_REQNTID
	.align		4
.L_29:
        /*0098*/ 	.byte	0x04, 0x10
        /*009a*/ 	.short	(.L_31 - .L_30)
.L_30:
        /*009c*/ 	.word	0x00000080
        /*00a0*/ 	.word	0x00000001
        /*00a4*/ 	.word	0x00000001


	//----- nvinfo : EIATTR_CBANK_PARAM_SIZE
	.align		4
.L_31:
        /*00a8*/ 	.byte	0x03, 0x19
        /*00aa*/ 	.short	0x003c


	//----- nvinfo : EIATTR_PARAM_CBANK
	.align		4
        /*00ac*/ 	.byte	0x04, 0x0a
        /*00ae*/ 	.short	(.L_33 - .L_32)
	.align		4
.L_32:
        /*00b0*/ 	.word	index@(.nv.constant0.triton_poi_fused__native_batch_norm_legit_no_training_convolution_relu_7)
        /*00b4*/ 	.short	0x0210
        /*00b6*/ 	.short	0x003c


	//----- nvinfo : EIATTR_SW_WAR
	.align		4
.L_33:
        /*00b8*/ 	.byte	0x04, 0x36
        /*00ba*/ 	.short	(.L_35 - .L_34)
.L_34:
        /*00bc*/ 	.word	0x00000008
.L_35:


//--------------------- .nv.callgraph             --------------------------
	.section	.nv.callgraph,"",@"SHT_CUDA_CALLGRAPH"
	.align	4
	.sectionentsize	8
	.align		4
        /*0000*/ 	.word	0x00000000
	.align		4
        /*0004*/ 	.word	0xffffffff
	.align		4
        /*0008*/ 	.word	0x00000000
	.align		4
        /*000c*/ 	.word	0xfffffffe
	.align		4
        /*0010*/ 	.word	0x00000000
	.align		4
        /*0014*/ 	.word	0xfffffffd
	.align		4
        /*0018*/ 	.word	0x00000000
	.align		4
        /*001c*/ 	.word	0xfffffffc


//--------------------- .nv.constant4             --------------------------
	.section	.nv.constant4,"a",@progbits
	.align	8
	.align		8
.nv.constant4:
        /*0000*/ 	.dword	_$_str
	.align		8
        /*0008*/ 	.dword	_$_str_$_2


//--------------------- .text.triton_poi_fused__native_batch_norm_legit_no_training_convolution_relu_7 --------------------------
	.section	.text.triton_poi_fused__native_batch_norm_legit_no_training_convolution_relu_7,"ax",@progbits
	.align	128
        .global         triton_poi_fused__native_batch_norm_legit_no_training_convolution_relu_7
        .type           triton_poi_fused__native_batch_norm_legit_no_training_convolution_relu_7,@function
        .size           triton_poi_fused__native_batch_norm_legit_no_training_convolution_relu_7,(.L_x_1 - triton_poi_fused__native_batch_norm_legit_no_training_convolution_relu_7)
        .other          triton_poi_fused__native_batch_norm_legit_no_training_convolution_relu_7,@"STO_CUDA_ENTRY STV_DEFAULT"
triton_poi_fused__native_batch_norm_legit_no_training_convolution_relu_7:
.text.triton_poi_fused__native_batch_norm_legit_no_training_convolution_relu_7:
[----:B------:R-:W-:Y:S01]  /*0000*/  LDC R1, c[0x0][0x28] ;  /* 0x00000a00ff017b82 */ /* 0x000fe20000000800 */
[----:B------:R-:W1:Y:S07]  /*0010*/  S2R R0, SR_TID.X ;  /* 0x0000000000007919 */ /* 0x000e6e0000002100 */
[----:B------:R-:W2:Y:S01]  /*0020*/  LDC.64 R10, c[0x0][0x228] ;  /* 0x00008a00ff0a7b82 */ /* 0x000ea20000000a00 */
[----:B------:R-:W-:Y:S01]  /*0030*/  ULDC.64 UR4, c[0x0][0x208] ;  /* 0x0000820000047ab9 */ /* 0x000fe20000000a00 */
[----:B------:R-:W3:Y:S06]  /*0040*/  S2R R3, SR_CTAID.X ;  /* 0x0000000000037919 */ /* 0x000eec0000002500 */
[----:B------:R-:W4:Y:S08]  /*0050*/  LDC.64 R6, c[0x0][0x218] ;  /* 0x00008600ff067b82 */ /* 0x000f300000000a00 */
[----:B------:R-:W5:Y:S08]  /*0060*/  LDC.64 R8, c[0x0][0x220] ;  /* 0x00008800ff087b82 */ /* 0x000f700000000a00 */
[----:B------:R-:W5:Y:S01]  /*0070*/  LDC.64 R12, c[0x0][0x230] ;  /* 0x00008c00ff0c7b82 */ /* 0x000f620000000a00 */
[----:B-1----:R-:W-:-:S07]  /*0080*/  LOP3.LUT R0, R0, 0x7f, RZ, 0xc0, !PT ;  /* 0x0000007f00007812 */ /* 0x002fce00078ec0ff */
[----:B------:R-:W1:Y:S01]  /*0090*/  LDC.64 R4, c[0x0][0x238] ;  /* 0x00008e00ff047b82 */ /* 0x000e620000000a00 */
[----:B---3--:R-:W-:Y:S02]  /*00a0*/  SHF.R.S32.HI R2, RZ, 0x18, R3 ;  /* 0x00000018ff027819 */ /* 0x008fe40000011403 */
[----:B------:R-:W-:Y:S02]  /*00b0*/  LEA R0, R3, R0, 0x7 ;  /* 0x0000000003007211 */ /* 0x000fe400078e38ff */
[----:B------:R-:W-:-:S04]  /*00c0*/  SGXT R3, R2, 0x1 ;  /* 0x000000010203781a */ /* 0x000fc80000000200 */
[----:B------:R-:W-:-:S04]  /*00d0*/  LEA.HI R3, R3, R0, RZ, 0x6 ;  /* 0x0000000003037211 */ /* 0x000fc800078f30ff */
[----:B------:R-:W-:-:S04]  /*00e0*/  SHF.R.S32.HI R3, RZ, 0x6, R3 ;  /* 0x00000006ff037819 */ /* 0x000fc80000011403 */
[----:B------:R-:W-:-:S04]  /*00f0*/  LEA.HI R2, R3, R3, RZ, 0x5 ;  /* 0x0000000303027211 */ /* 0x000fc800078f28ff */
[----:B------:R-:W-:-:S04]  /*0100*/  LOP3.LUT R2, R2, 0xffffffe0, RZ, 0xc0, !PT ;  /* 0xffffffe002027812 */ /* 0x000fc800078ec0ff */
[----:B------:R-:W-:Y:S02]  /*0110*/  IADD3 R15, R3, -R2, RZ ;  /* 0x80000002030f7210 */ /* 0x000fe40007ffe0ff */
[----:B------:R-:W3:Y:S03]  /*0120*/  LDC.64 R2, c[0x0][0x210] ;  /* 0x00008400ff027b82 */ /* 0x000ee60000000a00 */
[----:B--2---:R-:W-:-:S05]  /*0130*/  IMAD.WIDE R10, R15, 0x4, R10 ;  /* 0x000000040f0a7825 */ /* 0x004fca00078e020a */
[----:B------:R2:W2:Y:S01]  /*0140*/  LDG.E.EL R16, desc[UR4][R10.64] ;  /* 0x000000040a107981 */ /* 0x0004a2000c2e1900 */
[----:B----4-:R-:W-:-:S04]  /*0150*/  IMAD.WIDE R6, R15, 0x4, R6 ;  /* 0x000000040f067825 */ /* 0x010fc800078e0206 */
[C---:B-----5:R-:W-:Y:S02]  /*0160*/  IMAD.WIDE R8, R15.reuse, 0x4, R8 ;  /* 0x000000040f087825 */ /* 0x060fe400078e0208 */
[----:B------:R4:W5:Y:S02]  /*0170*/  LDG.E.EL R7, desc[UR4][R6.64] ;  /* 0x0000000406077981 */ /* 0x000964000c2e1900 */
[----:B---3--:R-:W-:Y:S02]  /*0180*/  IMAD.WIDE R2, R0, 0x4, R2 ;  /* 0x0000000400027825 */ /* 0x008fe400078e0202 */
[----:B------:R-:W3:Y:S04]  /*0190*/  LDG.E.EL R8, desc[UR4][R8.64] ;  /* 0x0000000408087981 */ /* 0x000ee8000c2e1900 */
[----:B------:R-:W5:Y:S01]  /*01a0*/  LDG.E R14, desc[UR4][R2.64] ;  /* 0x00000004020e7981 */ /* 0x000f62000c1e1900 */
[----:B0-2---:R-:W-:-:S04]  /*01b0*/  IMAD.WIDE R10, R15, 0x4, R12 ;  /* 0x000000040f0a7825 */ /* 0x005fc800078e020c */
[----:B-1----:R-:W-:Y:S02]  /*01c0*/  IMAD.WIDE R12, R15, 0x4, R4 ;  /* 0x000000040f0c7825 */ /* 0x002fe400078e0204 */
[----:B------:R-:W2:Y:S01]  /*01d0*/  LDG.E.EL R10, desc[UR4][R10.64] ;  /* 0x000000040a0a7981 */ /* 0x000ea2000c2e1900 */
[----:B----4-:R-:W-:Y:S01]  /*01e0*/  HFMA2.MMA R6, -RZ, RZ, 1.625, 0 ;  /* 0x3e800000ff067435 */ /* 0x010fe200000001ff */
[----:B------:R-:W0:Y:S02]  /*01f0*/  LDC.64 R4, c[0x0][0x240] ;  /* 0x00009000ff047b82 */ /* 0x000e240000000a00 */
[----:B------:R-:W2:Y:S01]  /*0200*/  LDG.E.EL R13, desc[UR4][R12.64] ;  /* 0x000000040c0d7981 */ /* 0x000ea2000c2e1900 */
[----:B0-----:R-:W-:-:S04]  /*0210*/  IMAD.WIDE R4, R0, 0x4, R4 ;  /* 0x0000000400047825 */ /* 0x001fc800078e0204 */
[----:B------:R-:W-:-:S04]  /*0220*/  FADD R16, R16, 9.9999997473787516356e-06 ;  /* 0x3727c5ac10107421 */ /* 0x000fc80000000000 */
[----:B------:R-:W0:Y:S02]  /*0230*/  MUFU.SQRT R15, R16 ;  /* 0x00000010000f7308 */ /* 0x000e240000002000 */
[C---:B0-----:R-:W-:Y:S02]  /*0240*/  FSETP.GT.AND P0, PT, R15.reuse, 8.50705917302346158658e+37, PT ;  /* 0x7e8000000f00780b */ /* 0x041fe40003f04000 */
[----:B------:R-:W-:-:S11]  /*0250*/  FSETP.GEU.AND P1, PT, R15, 1.175494350822287508e-38, PT ;  /* 0x008000000f00780b */ /* 0x000fd60003f2e000 */
[----:B------:R-:W-:-:S04]  /*0260*/  @P0 FMUL R15, R15, 0.25 ;  /* 0x3e8000000f0f0820 */ /* 0x000fc80000400000 */
[----:B------:R-:W-:-:S06]  /*0270*/  @!P1 FMUL R15, R15, 16777216 ;  /* 0x4b8000000f0f9820 */ /* 0x000fcc0000400000 */
[----:B------:R-:W0:Y:S01]  /*0280*/  MUFU.RCP R15, R15 ;  /* 0x0000000f000f7308 */ /* 0x000e220000001000 */
[----:B------:R-:W-:Y:S01]  /*0290*/  FSEL R6, R6, 1, P0 ;  /* 0x3f80000006067808 */ /* 0x000fe20000000000 */
[----:B-----5:R-:W-:-:S04]  /*02a0*/  FADD R7, R14, R7 ;  /* 0x000000070e077221 */ /* 0x020fc80000000000 */
[----:B------:R-:W-:Y:S01]  /*02b0*/  @!P1 FMUL R6, R6, 16777216 ;  /* 0x4b80000006069820 */ /* 0x000fe20000400000 */
[----:B---3--:R-:W-:-:S03]  /*02c0*/  FADD R8, -R8, R7 ;  /* 0x0000000708087221 */ /* 0x008fc60000000100 */
[----:B0-----:R-:W-:-:S04]  /*02d0*/  FMUL R9, R15, R6 ;  /* 0x000000060f097220 */ /* 0x001fc80000400000 */
[----:B------:R-:W-:-:S04]  /*02e0*/  FMUL R8, R8, R9 ;  /* 0x0000000908087220 */ /* 0x000fc80000400000 */
[----:B--2---:R-:W-:-:S05]  /*02f0*/  FFMA R8, R10, R8, R13 ;  /* 0x000000080a087223 */ /* 0x004fca000000000d */
[----:B------:R-:W-:-:S04]  /*0300*/  FSETP.GEU.AND P0, PT, R8, RZ, PT ;  /* 0x000000ff0800720b */ /* 0x000fc80003f0e000 */
[----:B------:R-:W-:Y:S01]  /*0310*/  FSEL R9, R8, RZ, P0 ;  /* 0x000000ff08097208 */ /* 0x000fe20000000000 */
[----:B------:R-:W-:Y:S04]  /*0320*/  STG.E desc[UR4][R2.64], R7 ;  /* 0x0000000702007986 */ /* 0x000fe8000c101904 */
[----:B------:R-:W-:Y:S01]  /*0330*/  STG.E desc[UR4][R4.64], R9 ;  /* 0x0000000904007986 */ /* 0x000fe2000c101904 */
[----:B------:R-:W-:Y:S05]  /*0340*/  EXIT ;  /* 0x000000000000794d */ /* 0x000fea0003800000 */
.L_x_0:
[----:B------:R-:W-:-:S00]  /*0350*/  BRA `(.L_x_0) ;  /* 0xfffffffc00fc7947 */ /* 0x000fc0000383ffff */
[----:B------:R-:W-:-:S00]  /*0360*/  NOP ;  /* 0x0000000000007918 */ /* 0x000fc00000000000 */
        /* <DEDUP_REMOVED lines=9> */
.L_x_1:


//--------------------- .nv.global.init           --------------------------
	.section	.nv.global.init,"aw",@progbits
.nv.global.init:
	.type		_$_str,@object
	.size		_$_str,(_$_str_$_2 - _$_str)
_$_str:
        /*0000*/ 	.byte	0x5f, 0x5f, 0x43, 0x55, 0x44, 0x41, 0x5f, 0x46, 0x54, 0x5a, 0x00
	.type		_$_str_$_2,@object
	.size		_$_str_$_2,(.L_1 - _$_str_$_2)
_$_str_$_2:
        /*000b*/ 	.byte	0x5f, 0x5f, 0x43, 0x55, 0x44, 0x41, 0x5f, 0x50, 0x52, 0x45, 0x43, 0x5f, 0x53, 0x51, 0x52, 0x54
        /*001b*/ 	.byte	0x00
.L_1:


//--------------------- .nv.constant0.triton_poi_fused__native_batch_norm_legit_no_training_convolution_relu_7 --------------------------
	.section	.nv.constant0.triton_poi_fused__native_batch_norm_legit_no_training_convolution_relu_7,"a",@progbits
	.sectionflags	@""
	.align	4
.nv.constant0.triton_poi_fused__native_batch_norm_legit_no_training_convolution_relu_7:
	.zero		588
